//
// Generated by NVIDIA NVVM Compiler
//
// Compiler Build ID: CL-36424714
// Cuda compilation tools, release 13.0, V13.0.88
// Based on NVVM 20.0.0
//

.version 9.0
.target sm_100
.address_size 64

	// .globl	_Z11rope_kernelPfS_S_S_ii

.visible .entry _Z11rope_kernelPfS_S_S_ii(
	.param .u64 .ptr .align 1 _Z11rope_kernelPfS_S_S_ii_param_0,
	.param .u64 .ptr .align 1 _Z11rope_kernelPfS_S_S_ii_param_1,
	.param .u64 .ptr .align 1 _Z11rope_kernelPfS_S_S_ii_param_2,
	.param .u64 .ptr .align 1 _Z11rope_kernelPfS_S_S_ii_param_3,
	.param .u32 _Z11rope_kernelPfS_S_S_ii_param_4,
	.param .u32 _Z11rope_kernelPfS_S_S_ii_param_5
)
{
	.reg .pred 	%p<4>;
	.reg .b32 	%r<13>;
	.reg .b32 	%f<14>;
	.reg .b64 	%rd<23>;

	ld.param.u64 	%rd5, [_Z11rope_kernelPfS_S_S_ii_param_0];
	ld.param.u64 	%rd6, [_Z11rope_kernelPfS_S_S_ii_param_1];
	ld.param.u64 	%rd7, [_Z11rope_kernelPfS_S_S_ii_param_2];
	ld.param.u64 	%rd8, [_Z11rope_kernelPfS_S_S_ii_param_3];
	ld.param.u32 	%r9, [_Z11rope_kernelPfS_S_S_ii_param_5];
	cvta.to.global.u64 	%rd1, %rd8;
	cvta.to.global.u64 	%rd2, %rd6;
	cvta.to.global.u64 	%rd3, %rd7;
	cvta.to.global.u64 	%rd4, %rd5;
	mov.u32 	%r10, %ctaid.x;
	mul.lo.s32 	%r1, %r9, %r10;
	shr.s32 	%r2, %r9, 1;
	mov.u32 	%r12, %tid.x;
	setp.ge.s32 	%p1, %r12, %r9;
	@%p1 bra 	$L__BB0_6;
	sub.s32 	%r4, %r1, %r2;
	mov.u32 	%r5, %ntid.x;
	mul.wide.s32 	%rd20, %r2, 4;
$L__BB0_2:
	add.s32 	%r7, %r12, %r1;
	setp.ge.s32 	%p2, %r12, %r2;
	@%p2 bra 	$L__BB0_4;
	mul.wide.s32 	%rd16, %r7, 4;
	add.s64 	%rd17, %rd4, %rd16;
	ld.global.f32 	%f7, [%rd17];
	add.s64 	%rd18, %rd3, %rd16;
	ld.global.f32 	%f8, [%rd18];
	mul.f32 	%f9, %f7, %f8;
	add.s64 	%rd19, %rd2, %rd16;
	ld.global.f32 	%f10, [%rd19];
	add.s64 	%rd21, %rd17, %rd20;
	ld.global.f32 	%f11, [%rd21];
	mul.f32 	%f12, %f10, %f11;
	sub.f32 	%f13, %f9, %f12;
	add.s64 	%rd22, %rd1, %rd16;
	st.global.f32 	[%rd22], %f13;
	bra.uni 	$L__BB0_5;
$L__BB0_4:
	mul.wide.s32 	%rd9, %r7, 4;
	add.s64 	%rd10, %rd4, %rd9;
	ld.global.f32 	%f1, [%rd10];
	add.s64 	%rd11, %rd3, %rd9;
	ld.global.f32 	%f2, [%rd11];
	add.s64 	%rd12, %rd2, %rd9;
	ld.global.f32 	%f3, [%rd12];
	add.s32 	%r11, %r4, %r12;
	mul.wide.s32 	%rd13, %r11, 4;
	add.s64 	%rd14, %rd4, %rd13;
	ld.global.f32 	%f4, [%rd14];
	mul.f32 	%f5, %f3, %f4;
	fma.rn.f32 	%f6, %f1, %f2, %f5;
	add.s64 	%rd15, %rd1, %rd9;
	st.global.f32 	[%rd15], %f6;
$L__BB0_5:
	add.s32 	%r12, %r12, %r5;
	setp.lt.s32 	%p3, %r12, %r9;
	@%p3 bra 	$L__BB0_2;
$L__BB0_6:
	ret;

}


// ===== COMPILED SASS (sm_100) =====

	.target	sm_100

	.elftype	@"ET_EXEC"


//--------------------- .note.nv.tkinfo           --------------------------
	.section	.note.nv.tkinfo,"",@"SHT_NOTE"
	.sectionflags	@"SHF_NOTE_NV_TKINFO"
	.tkinfo
        /*0018*/ 	.word	0x00000002
        /*0030*/ 	.string	""
        /*0030*/ 	.string	"ptxas"
        /*0030*/ 	.string	"Cuda compilation tools, release 13.0, V13.0.88"
        /*0030*/ 	.string	"Build cuda_13.0.r13.0/compiler.36424714_0"
        /*0030*/ 	.string	"-arch sm_100 -m 64 "



//--------------------- .note.nv.cuinfo           --------------------------
	.section	.note.nv.cuinfo,"",@"SHT_NOTE"
	.sectionflags	@"SHF_NOTE_NV_CUINFO"
        /*0018*/ 	.short	0x0002
        /*001a*/ 	.short	0x0064
        /*001c*/ 	.short	0x0082
	.zero		2


//--------------------- .nv.info                  --------------------------
	.section	.nv.info,"",@"SHT_CUDA_INFO"
	.align	4


	//----- nvinfo : EIATTR_REGCOUNT
	.align		4
        /*0000*/ 	.byte	0x04, 0x2f
        /*0002*/ 	.short	(.L_1 - .L_0)
	.align		4
.L_0:
        /*0004*/ 	.word	index@(_Z11rope_kernelPfS_S_S_ii)
        /*0008*/ 	.word	0x0000001c


	//----- nvinfo : EIATTR_FRAME_SIZE
	.align		4
.L_1:
        /*000c*/ 	.byte	0x04, 0x11
        /*000e*/ 	.short	(.L_3 - .L_2)
	.align		4
.L_2:
        /*0010*/ 	.word	index@(_Z11rope_kernelPfS_S_S_ii)
        /*0014*/ 	.word	0x00000000


	//----- nvinfo : EIATTR_MIN_STACK_SIZE
	.align		4
.L_3:
        /*0018*/ 	.byte	0x04, 0x12
        /*001a*/ 	.short	(.L_5 - .L_4)
	.align		4
.L_4:
        /*001c*/ 	.word	index@(_Z11rope_kernelPfS_S_S_ii)
        /*0020*/ 	.word	0x00000000
.L_5:


//--------------------- .nv.compat                --------------------------
	.section	.nv.compat,"",@"SHT_CUDA_COMPAT_INFO"
	.align	4
        /*0000*/ 	.byte	0x02, 0x09, 0x00, 0x00, 0x02, 0x02, 0x01, 0x00, 0x02, 0x05, 0x05, 0x00, 0x03, 0x07, 0x01, 0x01
        /*0010*/ 	.byte	0x02, 0x03, 0x00, 0x00, 0x02, 0x06, 0x01, 0x00, 0x04, 0x0b, 0x08, 0x00, 0x09, 0x00, 0x00, 0x00
        /*0020*/ 	.byte	0x00, 0x00, 0x00, 0x00


//--------------------- .nv.info._Z11rope_kernelPfS_S_S_ii --------------------------
	.section	.nv.info._Z11rope_kernelPfS_S_S_ii,"",@"SHT_CUDA_INFO"
	.sectionflags	@""
	.align	4


	//----- nvinfo : EIATTR_CUDA_API_VERSION
	.align		4
        /*0000*/ 	.byte	0x04, 0x37
        /*0002*/ 	.short	(.L_7 - .L_6)
.L_6:
        /*0004*/ 	.word	0x00000082


	//----- nvinfo : EIATTR_KPARAM_INFO
	.align		4
.L_7:
        /*0008*/ 	.byte	0x04, 0x17
        /*000a*/ 	.short	(.L_9 - .L_8)
.L_8:
        /*000c*/ 	.word	0x00000000
        /*0010*/ 	.short	0x0005
        /*0012*/ 	.short	0x0024
        /*0014*/ 	.byte	0x00, 0xf0, 0x11, 0x00


	//----- nvinfo : EIATTR_KPARAM_INFO
	.align		4
.L_9:
        /*0018*/ 	.byte	0x04, 0x17
        /*001a*/ 	.short	(.L_11 - .L_10)
.L_10:
        /*001c*/ 	.word	0x00000000
        /*0020*/ 	.short	0x0004
        /*0022*/ 	.short	0x0020
        /*0024*/ 	.byte	0x00, 0xf0, 0x11, 0x00


	//----- nvinfo : EIATTR_KPARAM_INFO
	.align		4
.L_11:
        /*0028*/ 	.byte	0x04, 0x17
        /*002a*/ 	.short	(.L_13 - .L_12)
.L_12:
        /*002c*/ 	.word	0x00000000
        /*0030*/ 	.short	0x0003
        /*0032*/ 	.short	0x0018
        /*0034*/ 	.byte	0x00, 0xf5, 0x21, 0x00


	//----- nvinfo : EIATTR_KPARAM_INFO
	.align		4
.L_13:
        /*0038*/ 	.byte	0x04, 0x17
        /*003a*/ 	.short	(.L_15 - .L_14)
.L_14:
        /*003c*/ 	.word	0x00000000
        /*0040*/ 	.short	0x0002
        /*0042*/ 	.short	0x0010
        /*0044*/ 	.byte	0x00, 0xf5, 0x21, 0x00


	//----- nvinfo : EIATTR_KPARAM_INFO
	.align		4
.L_15:
        /*0048*/ 	.byte	0x04, 0x17
        /*004a*/ 	.short	(.L_17 - .L_16)
.L_16:
        /*004c*/ 	.word	0x00000000
        /*0050*/ 	.short	0x0001
        /*0052*/ 	.short	0x0008
        /*0054*/ 	.byte	0x00, 0xf5, 0x21, 0x00


	//----- nvinfo : EIATTR_KPARAM_INFO
	.align		4
.L_17:
        /*0058*/ 	.byte	0x04, 0x17
        /*005a*/ 	.short	(.L_19 - .L_18)
.L_18:
        /*005c*/ 	.word	0x00000000
        /*0060*/ 	.short	0x0000
        /*0062*/ 	.short	0x0000
        /*0064*/ 	.byte	0x00, 0xf5, 0x21, 0x00


	//----- nvinfo : EIATTR_SPARSE_MMA_MASK
	.align		4
.L_19:
        /*0068*/ 	.byte	0x03, 0x50
        /*006a*/ 	.short	0x0000


	//----- nvinfo : EIATTR_MAXREG_COUNT
	.align		4
        /*006c*/ 	.byte	0x03, 0x1b
        /*006e*/ 	.short	0x00ff


	//----- nvinfo : EIATTR_MERCURY_ISA_VERSION
	.align		4
        /*0070*/ 	.byte	0x03, 0x5f
        /*0072*/ 	.short	0x0101


	//----- nvinfo : EIATTR_VRC_CTA_INIT_COUNT
	.align		4
        /*0074*/ 	.byte	0x02, 0x4a
	.zero		1
	.zero		1


	//----- nvinfo : EIATTR_EXIT_INSTR_OFFSETS
	.align		4
        /*0078*/ 	.byte	0x04, 0x1c
        /*007a*/ 	.short	(.L_21 - .L_20)


	//   ....[0]....
.L_20:
        /*007c*/ 	.word	0x00000040


	//   ....[1]....
        /*0080*/ 	.word	0x00000290


	//----- nvinfo : EIATTR_CRS_STACK_SIZE
	.align		4
.L_21:
        /*0084*/ 	.byte	0x04, 0x1e
        /*0086*/ 	.short	(.L_23 - .L_22)
.L_22:
        /*0088*/ 	.word	0x00000000


	//----- nvinfo : EIATTR_CBANK_PARAM_SIZE
	.align		4
.L_23:
        /*008c*/ 	.byte	0x03, 0x19
        /*008e*/ 	.short	0x0028


	//----- nvinfo : EIATTR_PARAM_CBANK
	.align		4
        /*0090*/ 	.byte	0x04, 0x0a
        /*0092*/ 	.short	(.L_25 - .L_24)
	.align		4
.L_24:
        /*0094*/ 	.word	index@(.nv.constant0._Z11rope_kernelPfS_S_S_ii)
        /*0098*/ 	.short	0x0380
        /*009a*/ 	.short	0x0028


	//----- nvinfo : EIATTR_SW_WAR
	.align		4
.L_25:
        /*009c*/ 	.byte	0x04, 0x36
        /*009e*/ 	.short	(.L_27 - .L_26)
.L_26:
        /*00a0*/ 	.word	0x00000008
.L_27:


//--------------------- .nv.callgraph             --------------------------
	.section	.nv.callgraph,"",@"SHT_CUDA_CALLGRAPH"
	.align	4
	.sectionentsize	8
	.align		4
        /*0000*/ 	.word	0x00000000
	.align		4
        /*0004*/ 	.word	0xffffffff
	.align		4
        /*0008*/ 	.word	0x00000000
	.align		4
        /*000c*/ 	.word	0xfffffffe
	.align		4
        /*0010*/ 	.word	0x00000000
	.align		4
        /*0014*/ 	.word	0xfffffffd
	.align		4
        /*0018*/ 	.word	0x00000000
	.align		4
        /*001c*/ 	.word	0xfffffffc


//--------------------- .text._Z11rope_kernelPfS_S_S_ii --------------------------
	.section	.text._Z11rope_kernelPfS_S_S_ii,"ax",@progbits
	.align	128
        .global         _Z11rope_kernelPfS_S_S_ii
        .type           _Z11rope_kernelPfS_S_S_ii,@function
        .size           _Z11rope_kernelPfS_S_S_ii,(.L_x_2 - _Z11rope_kernelPfS_S_S_ii)
        .other          _Z11rope_kernelPfS_S_S_ii,@"STO_CUDA_ENTRY STV_DEFAULT"
_Z11rope_kernelPfS_S_S_ii:
.text._Z11rope_kernelPfS_S_S_ii:
[----:B------:R-:W-:Y:S01]  /*0000*/  LDC R1, c[0x0][0x37c] ;  /* 0x0000df00ff017b82 */ /* 0x000fe20000000800 */
[----:B------:R-:W0:Y:S07]  /*0010*/  S2R R13, SR_TID.X ;  /* 0x00000000000d7919 */ /* 0x000e2e0000002100 */
[----:B------:R-:W0:Y:S02]  /*0020*/  LDC R10, c[0x0][0x3a4] ;  /* 0x0000e900ff0a7b82 */ /* 0x000e240000000800 */
[----:B0-----:R-:W-:-:S13]  /*0030*/  ISETP.GE.AND P0, PT, R13, R10, PT ;  /* 0x0000000a0d00720c */ /* 0x001fda0003f06270 */
[----:B------:R-:W-:Y:S05]  /*0040*/  @P0 EXIT ;  /* 0x000000000000094d */ /* 0x000fea0003800000 */
[----:B------:R-:W0:Y:S01]  /*0050*/  S2R R0, SR_CTAID.X ;  /* 0x0000000000007919 */ /* 0x000e220000002500 */
[----:B------:R-:W-:Y:S01]  /*0060*/  SHF.R.S32.HI R11, RZ, 0x1, R10 ;  /* 0x00000001ff0b7819 */ /* 0x000fe2000001140a */
[----:B------:R-:W1:Y:S01]  /*0070*/  LDCU UR4, c[0x0][0x360] ;  /* 0x00006c00ff0477ac */ /* 0x000e620008000800 */
[----:B------:R-:W2:Y:S01]  /*0080*/  LDCU.64 UR6, c[0x0][0x358] ;  /* 0x00006b00ff0677ac */ /* 0x000ea20008000a00 */
[----:B------:R-:W3:Y:S02]  /*0090*/  LDCU UR5, c[0x0][0x3a4] ;  /* 0x00007480ff0577ac */ /* 0x000ee40008000800 */
[----:B0123--:R-:W-:-:S07]  /*00a0*/  IMAD R10, R0, R10, -R11 ;  /* 0x0000000a000a7224 */ /* 0x00ffce00078e0a0b */
.L_x_0:
[----:B------:R-:W0:Y:S01]  /*00b0*/  LDC.64 R4, c[0x0][0x380] ;  /* 0x0000e000ff047b82 */ /* 0x000e220000000a00 */
[----:B------:R-:W-:Y:S01]  /*00c0*/  ISETP.GE.AND P0, PT, R13, R11, PT ;  /* 0x0000000b0d00720c */ /* 0x000fe20003f06270 */
[----:B------:R-:W-:-:S06]  /*00d0*/  IMAD R25, R0, UR5, R13 ;  /* 0x0000000500197c24 */ /* 0x000fcc000f8e020d */
[----:B------:R-:W1:Y:S08]  /*00e0*/  LDC.64 R6, c[0x0][0x388] ;  /* 0x0000e200ff067b82 */ /* 0x000e700000000a00 */
[----:B------:R-:W2:Y:S01]  /*00f0*/  LDC.64 R8, c[0x0][0x390] ;  /* 0x0000e400ff087b82 */ /* 0x000ea20000000a00 */
[----:B0-----:R-:W-:-:S07]  /*0100*/  IMAD.WIDE R2, R25, 0x4, R4 ;  /* 0x0000000419027825 */ /* 0x001fce00078e0204 */
[----:B------:R-:W0:Y:S01]  /*0110*/  LDC.64 R14, c[0x0][0x398] ;  /* 0x0000e600ff0e7b82 */ /* 0x000e220000000a00 */
[----:B------:R-:W3:Y:S01]  /*0120*/  @!P0 LDG.E R12, desc[UR6][R2.64] ;  /* 0x00000006020c8981 */ /* 0x000ee2000c1e1900 */
[----:B------:R-:W-:-:S04]  /*0130*/  @!P0 IMAD.WIDE R16, R11, 0x4, R2 ;  /* 0x000000040b108825 */ /* 0x000fc800078e0202 */
[C---:B-1----:R-:W-:Y:S02]  /*0140*/  IMAD.WIDE R6, R25.reuse, 0x4, R6 ;  /* 0x0000000419067825 */ /* 0x042fe400078e0206 */
[----:B------:R-:W4:Y:S02]  /*0150*/  @!P0 LDG.E R17, desc[UR6][R16.64] ;  /* 0x0000000610118981 */ /* 0x000f24000c1e1900 */
[C---:B--2---:R-:W-:Y:S02]  /*0160*/  IMAD.WIDE R8, R25.reuse, 0x4, R8 ;  /* 0x0000000419087825 */ /* 0x044fe400078e0208 */
[----:B------:R-:W4:Y:S04]  /*0170*/  @!P0 LDG.E R18, desc[UR6][R6.64] ;  /* 0x0000000606128981 */ /* 0x000f28000c1e1900 */
[----:B------:R-:W3:Y:S01]  /*0180*/  @!P0 LDG.E R19, desc[UR6][R8.64] ;  /* 0x0000000608138981 */ /* 0x000ee2000c1e1900 */
[----:B------:R-:W-:Y:S01]  /*0190*/  @P0 IADD3 R23, PT, PT, R10, R13, RZ ;  /* 0x0000000d0a170210 */ /* 0x000fe20007ffe0ff */
[----:B0-----:R-:W-:-:S04]  /*01a0*/  IMAD.WIDE R14, R25, 0x4, R14 ;  /* 0x00000004190e7825 */ /* 0x001fc800078e020e */
[----:B------:R-:W-:-:S04]  /*01b0*/  @P0 IMAD.WIDE R4, R23, 0x4, R4 ;  /* 0x0000000417040825 */ /* 0x000fc800078e0204 */
[----:B----4-:R-:W-:-:S04]  /*01c0*/  @!P0 FMUL R21, R18, R17 ;  /* 0x0000001112158220 */ /* 0x010fc80000400000 */
[----:B---3--:R-:W-:-:S05]  /*01d0*/  @!P0 FFMA R19, R12, R19, -R21 ;  /* 0x000000130c138223 */ /* 0x008fca0000000815 */
[----:B------:R0:W-:Y:S04]  /*01e0*/  @!P0 STG.E desc[UR6][R14.64], R19 ;  /* 0x000000130e008986 */ /* 0x0001e8000c101906 */
[----:B------:R-:W2:Y:S04]  /*01f0*/  @P0 LDG.E R6, desc[UR6][R6.64] ;  /* 0x0000000606060981 */ /* 0x000ea8000c1e1900 */
[----:B------:R-:W2:Y:S04]  /*0200*/  @P0 LDG.E R5, desc[UR6][R4.64] ;  /* 0x0000000604050981 */ /* 0x000ea8000c1e1900 */
[----:B------:R-:W3:Y:S04]  /*0210*/  @P0 LDG.E R2, desc[UR6][R2.64] ;  /* 0x0000000602020981 */ /* 0x000ee8000c1e1900 */
[----:B------:R-:W3:Y:S01]  /*0220*/  @P0 LDG.E R9, desc[UR6][R8.64] ;  /* 0x0000000608090981 */ /* 0x000ee2000c1e1900 */
[----:B------:R-:W-:Y:S01]  /*0230*/  IADD3 R13, PT, PT, R13, UR4, RZ ;  /* 0x000000040d0d7c10 */ /* 0x000fe2000fffe0ff */
[----:B--2---:R-:W-:-:S04]  /*0240*/  @P0 FMUL R17, R6, R5 ;  /* 0x0000000506110220 */ /* 0x004fc80000400000 */
[----:B---3--:R-:W-:-:S05]  /*0250*/  @P0 FFMA R17, R2, R9, R17 ;  /* 0x0000000902110223 */ /* 0x008fca0000000011 */
[----:B------:R0:W-:Y:S01]  /*0260*/  @P0 STG.E desc[UR6][R14.64], R17 ;  /* 0x000000110e000986 */ /* 0x0001e2000c101906 */
[----:B------:R-:W-:-:S13]  /*0270*/  ISETP.GE.AND P0, PT, R13, UR5, PT ;  /* 0x000000050d007c0c */ /* 0x000fda000bf06270 */
[----:B0-----:R-:W-:Y:S05]  /*0280*/  @!P0 BRA `(.L_x_0) ;  /* 0xfffffffc00888947 */ /* 0x001fea000383ffff */
[----:B------:R-:W-:Y:S05]  /*0290*/  EXIT ;  /* 0x000000000000794d */ /* 0x000fea0003800000 */
.L_x_1:
[----:B------:R-:W-:-:S00]  /*02a0*/  BRA `(.L_x_1) ;  /* 0xfffffffc00fc7947 */ /* 0x000fc0000383ffff */
[----:B------:R-:W-:-:S00]  /*02b0*/  NOP ;  /* 0x0000000000007918 */ /* 0x000fc00000000000 */
        /* <DEDUP_REMOVED lines=12> */
.L_x_2:


//--------------------- .nv.shared.reserved.0     --------------------------
	.section	.nv.shared.reserved.0,"aw",@nobits
	.weak		__nv_reservedSMEM_offset_0_alias
	.size		__nv_reservedSMEM_offset_0_alias, 0, 64
	.other		__nv_reservedSMEM_offset_0_alias,@"STO_CUDA_RESERVED_SHARED STV_DEFAULT"
__nv_reservedSMEM_offset_0_alias:
	.zero		0
	.zero		64


//--------------------- .nv.constant0._Z11rope_kernelPfS_S_S_ii --------------------------
	.section	.nv.constant0._Z11rope_kernelPfS_S_S_ii,"a",@progbits
	.sectionflags	@""
	.align	4
.nv.constant0._Z11rope_kernelPfS_S_S_ii:
	.zero		936


//--------------------- SYMBOLS --------------------------

	.type		.nv.reservedSmem.offset0,@object
	.size		.nv.reservedSmem.offset0,0x4
